//
// Generated by NVIDIA NVVM Compiler
//
// Compiler Build ID: CL-36424714
// Cuda compilation tools, release 13.0, V13.0.88
// Based on NVVM 20.0.0
//

.version 9.0
.target sm_100
.address_size 64

	// .globl	_Z6test01v
.extern .func  (.param .b32 func_retval0) vprintf
(
	.param .b64 vprintf_param_0,
	.param .b64 vprintf_param_1
)
;
.global .align 1 .b8 $str[66] = {10, 32, 84, 104, 101, 32, 98, 108, 111, 99, 107, 32, 73, 68, 32, 105, 115, 32, 37, 100, 32, 44, 32, 116, 104, 101, 32, 116, 104, 114, 101, 97, 100, 32, 73, 68, 32, 105, 115, 32, 37, 100, 32, 44, 32, 116, 104, 101, 32, 119, 97, 114, 100, 32, 73, 68, 32, 105, 115, 32, 37, 100, 32, 32, 10};

.visible .entry _Z6test01v()
{
	.local .align 8 .b8 	__local_depot0[16];
	.reg .b64 	%SP;
	.reg .b64 	%SPL;
	.reg .b32 	%r<6>;
	.reg .b64 	%rd<5>;

	mov.u64 	%SPL, __local_depot0;
	cvta.local.u64 	%SP, %SPL;
	add.u64 	%rd1, %SP, 0;
	add.u64 	%rd2, %SPL, 0;
	mov.u32 	%r1, %tid.x;
	shr.u32 	%r2, %r1, 5;
	mov.u32 	%r3, %ctaid.x;
	st.local.v2.u32 	[%rd2], {%r3, %r1};
	st.local.u32 	[%rd2+8], %r2;
	mov.u64 	%rd3, $str;
	cvta.global.u64 	%rd4, %rd3;
	{ // callseq 0, 0
	.param .b64 param0;
	st.param.b64 	[param0], %rd4;
	.param .b64 param1;
	st.param.b64 	[param1], %rd1;
	.param .b32 retval0;
	call.uni (retval0), 
	vprintf, 
	(
	param0, 
	param1
	);
	ld.param.b32 	%r4, [retval0];
	} // callseq 0
	ret;

}


// ===== COMPILED SASS (sm_100) =====

	.target	sm_100

	.elftype	@"ET_EXEC"


//--------------------- .note.nv.tkinfo           --------------------------
	.section	.note.nv.tkinfo,"",@"SHT_NOTE"
	.sectionflags	@"SHF_NOTE_NV_TKINFO"
	.tkinfo
        /*0018*/ 	.word	0x00000002
        /*0030*/ 	.string	""
        /*0030*/ 	.string	"ptxas"
        /*0030*/ 	.string	"Cuda compilation tools, release 13.0, V13.0.88"
        /*0030*/ 	.string	"Build cuda_13.0.r13.0/compiler.36424714_0"
        /*0030*/ 	.string	"-arch sm_100 -m 64 "



//--------------------- .note.nv.cuinfo           --------------------------
	.section	.note.nv.cuinfo,"",@"SHT_NOTE"
	.sectionflags	@"SHF_NOTE_NV_CUINFO"
        /*0018*/ 	.short	0x0002
        /*001a*/ 	.short	0x0064
        /*001c*/ 	.short	0x0082
	.zero		2


//--------------------- .nv.info                  --------------------------
	.section	.nv.info,"",@"SHT_CUDA_INFO"
	.align	4


	//----- nvinfo : EIATTR_REGCOUNT
	.align		4
        /*0000*/ 	.byte	0x04, 0x2f
        /*0002*/ 	.short	(.L_2 - .L_1)
	.align		4
.L_1:
        /*0004*/ 	.word	index@(_Z6test01v)
        /*0008*/ 	.word	0x00000018


	//----- nvinfo : EIATTR_FRAME_SIZE
	.align		4
.L_2:
        /*000c*/ 	.byte	0x04, 0x11
        /*000e*/ 	.short	(.L_4 - .L_3)
	.align		4
.L_3:
        /*0010*/ 	.word	index@(_Z6test01v)
        /*0014*/ 	.word	0x00000010


	//----- nvinfo : EIATTR_MIN_STACK_SIZE
	.align		4
.L_4:
        /*0018*/ 	.byte	0x04, 0x12
        /*001a*/ 	.short	(.L_6 - .L_5)
	.align		4
.L_5:
        /*001c*/ 	.word	index@(_Z6test01v)
        /*0020*/ 	.word	0x00000010
.L_6:


//--------------------- .nv.compat                --------------------------
	.section	.nv.compat,"",@"SHT_CUDA_COMPAT_INFO"
	.align	4
        /*0000*/ 	.byte	0x02, 0x09, 0x00, 0x00, 0x02, 0x02, 0x01, 0x00, 0x02, 0x05, 0x05, 0x00, 0x03, 0x07, 0x01, 0x01
        /*0010*/ 	.byte	0x02, 0x03, 0x00, 0x00, 0x02, 0x06, 0x01, 0x00, 0x04, 0x0b, 0x08, 0x00, 0x09, 0x00, 0x00, 0x00
        /*0020*/ 	.byte	0x00, 0x00, 0x00, 0x00


//--------------------- .nv.info._Z6test01v       --------------------------
	.section	.nv.info._Z6test01v,"",@"SHT_CUDA_INFO"
	.sectionflags	@""
	.align	4


	//----- nvinfo : EIATTR_CUDA_API_VERSION
	.align		4
        /*0000*/ 	.byte	0x04, 0x37
        /*0002*/ 	.short	(.L_8 - .L_7)
.L_7:
        /*0004*/ 	.word	0x00000082


	//----- nvinfo : EIATTR_SPARSE_MMA_MASK
	.align		4
.L_8:
        /*0008*/ 	.byte	0x03, 0x50
        /*000a*/ 	.short	0x0000


	//----- nvinfo : EIATTR_MAXREG_COUNT
	.align		4
        /*000c*/ 	.byte	0x03, 0x1b
        /*000e*/ 	.short	0x00ff


	//----- nvinfo : EIATTR_EXTERNS
	.align		4
        /*0010*/ 	.byte	0x04, 0x0f
        /*0012*/ 	.short	(.L_10 - .L_9)


	//   ....[0]....
	.align		4
.L_9:
        /*0014*/ 	.word	index@(vprintf)


	//----- nvinfo : EIATTR_MERCURY_ISA_VERSION
	.align		4
.L_10:
        /*0018*/ 	.byte	0x03, 0x5f
        /*001a*/ 	.short	0x0101


	//----- nvinfo : EIATTR_VRC_CTA_INIT_COUNT
	.align		4
        /*001c*/ 	.byte	0x02, 0x4a
	.zero		1
	.zero		1


	//----- nvinfo : EIATTR_SYSCALL_OFFSETS
	.align		4
        /*0020*/ 	.byte	0x04, 0x46
        /*0022*/ 	.short	(.L_12 - .L_11)


	//   ....[0]....
.L_11:
        /*0024*/ 	.word	0x00000110


	//----- nvinfo : EIATTR_EXIT_INSTR_OFFSETS
	.align		4
.L_12:
        /*0028*/ 	.byte	0x04, 0x1c
        /*002a*/ 	.short	(.L_14 - .L_13)


	//   ....[0]....
.L_13:
        /*002c*/ 	.word	0x00000120


	//----- nvinfo : EIATTR_SW_WAR
	.align		4
.L_14:
        /*0030*/ 	.byte	0x04, 0x36
        /*0032*/ 	.short	(.L_16 - .L_15)
.L_15:
        /*0034*/ 	.word	0x00000008
.L_16:


//--------------------- .nv.callgraph             --------------------------
	.section	.nv.callgraph,"",@"SHT_CUDA_CALLGRAPH"
	.align	4
	.sectionentsize	8
	.align		4
        /*0000*/ 	.word	0x00000000
	.align		4
        /*0004*/ 	.word	0xffffffff
	.align		4
        /*0008*/ 	.word	index@(_Z6test01v)
	.align		4
        /*000c*/ 	.word	index@(vprintf)
	.align		4
        /*0010*/ 	.word	0x00000000
	.align		4
        /*0014*/ 	.word	0xfffffffe
	.align		4
        /*0018*/ 	.word	0x00000000
	.align		4
        /*001c*/ 	.word	0xfffffffd
	.align		4
        /*0020*/ 	.word	0x00000000
	.align		4
        /*0024*/ 	.word	0xfffffffc


//--------------------- .nv.constant4             --------------------------
	.section	.nv.constant4,"a",@progbits
	.align	8
	.align		8
.nv.constant4:
        /*0000*/ 	.dword	vprintf
	.align		8
        /*0008*/ 	.dword	$str


//--------------------- .text._Z6test01v          --------------------------
	.section	.text._Z6test01v,"ax",@progbits
	.align	128
        .global         _Z6test01v
        .type           _Z6test01v,@function
        .size           _Z6test01v,(.L_x_2 - _Z6test01v)
        .other          _Z6test01v,@"STO_CUDA_ENTRY STV_DEFAULT"
_Z6test01v:
.text._Z6test01v:
[----:B------:R-:W0:Y:S01]  /*0000*/  LDC R1, c[0x0][0x37c] ;  /* 0x0000df00ff017b82 */ /* 0x000e220000000800 */
[----:B------:R-:W1:Y:S01]  /*0010*/  S2R R9, SR_TID.X ;  /* 0x0000000000097919 */ /* 0x000e620000002100 */
[----:B------:R-:W-:Y:S01]  /*0020*/  MOV R2, 0x0 ;  /* 0x0000000000027802 */ /* 0x000fe20000000f00 */
[----:B0-----:R-:W-:Y:S01]  /*0030*/  VIADD R1, R1, 0xfffffff0 ;  /* 0xfffffff001017836 */ /* 0x001fe20000000000 */
[----:B------:R-:W0:Y:S01]  /*0040*/  LDCU UR4, c[0x0][0x2f8] ;  /* 0x00005f00ff0477ac */ /* 0x000e220008000800 */
[----:B------:R-:W2:Y:S03]  /*0050*/  S2R R8, SR_CTAID.X ;  /* 0x0000000000087919 */ /* 0x000ea60000002500 */
[----:B------:R-:W3:Y:S01]  /*0060*/  LDC.64 R2, c[0x4][R2] ;  /* 0x0100000002027b82 */ /* 0x000ee20000000a00 */
[----:B------:R-:W4:Y:S01]  /*0070*/  LDCU.64 UR6, c[0x4][0x8] ;  /* 0x01000100ff0677ac */ /* 0x000f220008000a00 */
[----:B------:R-:W5:Y:S01]  /*0080*/  LDCU UR5, c[0x0][0x2fc] ;  /* 0x00005f80ff0577ac */ /* 0x000f620008000800 */
[----:B0-----:R-:W-:Y:S01]  /*0090*/  IADD3 R6, P0, PT, R1, UR4, RZ ;  /* 0x0000000401067c10 */ /* 0x001fe2000ff1e0ff */
[----:B----4-:R-:W-:-:S02]  /*00a0*/  IMAD.U32 R4, RZ, RZ, UR6 ;  /* 0x00000006ff047e24 */ /* 0x010fc4000f8e00ff */
[----:B------:R-:W-:Y:S02]  /*00b0*/  IMAD.U32 R5, RZ, RZ, UR7 ;  /* 0x00000007ff057e24 */ /* 0x000fe4000f8e00ff */
[----:B-----5:R-:W-:Y:S01]  /*00c0*/  IMAD.X R7, RZ, RZ, UR5, P0 ;  /* 0x00000005ff077e24 */ /* 0x020fe200080e06ff */
[----:B-1----:R-:W-:Y:S01]  /*00d0*/  SHF.R.U32.HI R0, RZ, 0x5, R9 ;  /* 0x00000005ff007819 */ /* 0x002fe20000011609 */
[----:B--2---:R0:W-:Y:S04]  /*00e0*/  STL.64 [R1], R8 ;  /* 0x0000000801007387 */ /* 0x0041e80000100a00 */
[----:B------:R0:W-:Y:S02]  /*00f0*/  STL [R1+0x8], R0 ;  /* 0x0000080001007387 */ /* 0x0001e40000100800 */
[----:B------:R-:W-:-:S07]  /*0100*/  LEPC R20, `(.L_x_0) ;  /* 0x000000001014794e */ /* 0x000fce0000000000 */
[----:B0--3--:R-:W-:Y:S05]  /*0110*/  CALL.ABS.NOINC R2 ;  /* 0x0000000002007343 */ /* 0x009fea0003c00000 */
.L_x_0:
[----:B------:R-:W-:Y:S05]  /*0120*/  EXIT ;  /* 0x000000000000794d */ /* 0x000fea0003800000 */
.L_x_1:
[----:B------:R-:W-:-:S00]  /*0130*/  BRA `(.L_x_1) ;  /* 0xfffffffc00fc7947 */ /* 0x000fc0000383ffff */
[----:B------:R-:W-:-:S00]  /*0140*/  NOP ;  /* 0x0000000000007918 */ /* 0x000fc00000000000 */
        /* <DEDUP_REMOVED lines=11> */
.L_x_2:


//--------------------- .nv.global.init           --------------------------
	.section	.nv.global.init,"aw",@progbits
.nv.global.init:
	.type		$str,@object
	.size		$str,(.L_0 - $str)
$str:
        /*0000*/ 	.byte	0x0a, 0x20, 0x54, 0x68, 0x65, 0x20, 0x62, 0x6c, 0x6f, 0x63, 0x6b, 0x20, 0x49, 0x44, 0x20, 0x69
        /*0010*/ 	.byte	0x73, 0x20, 0x25, 0x64, 0x20, 0x2c, 0x20, 0x74, 0x68, 0x65, 0x20, 0x74, 0x68, 0x72, 0x65, 0x61
        /*0020*/ 	.byte	0x64, 0x20, 0x49, 0x44, 0x20, 0x69, 0x73, 0x20, 0x25, 0x64, 0x20, 0x2c, 0x20, 0x74, 0x68, 0x65
        /*0030*/ 	.byte	0x20, 0x77, 0x61, 0x72, 0x64, 0x20, 0x49, 0x44, 0x20, 0x69, 0x73, 0x20, 0x25, 0x64, 0x20, 0x20
        /*0040*/ 	.byte	0x0a, 0x00
.L_0:


//--------------------- .nv.shared.reserved.0     --------------------------
	.section	.nv.shared.reserved.0,"aw",@nobits
	.weak		__nv_reservedSMEM_offset_0_alias
	.size		__nv_reservedSMEM_offset_0_alias, 0, 64
	.other		__nv_reservedSMEM_offset_0_alias,@"STO_CUDA_RESERVED_SHARED STV_DEFAULT"
__nv_reservedSMEM_offset_0_alias:
	.zero		0
	.zero		64


//--------------------- .nv.constant0._Z6test01v  --------------------------
	.section	.nv.constant0._Z6test01v,"a",@progbits
	.sectionflags	@""
	.align	4
.nv.constant0._Z6test01v:
	.zero		896


//--------------------- SYMBOLS --------------------------

	.type		.nv.reservedSmem.offset0,@object
	.size		.nv.reservedSmem.offset0,0x4
	.type		vprintf,@function
